//
// Generated by NVIDIA NVVM Compiler
//
// Compiler Build ID: CL-36424714
// Cuda compilation tools, release 13.0, V13.0.88
// Based on NVVM 20.0.0
//

.version 9.0
.target sm_100
.address_size 64

	// .globl	_Z24update_temperature_fieldPdS_iiid
// _ZZ24update_temperature_fieldPdS_iiidE4tile has been demoted

.visible .entry _Z24update_temperature_fieldPdS_iiid(
	.param .u64 .ptr .align 1 _Z24update_temperature_fieldPdS_iiid_param_0,
	.param .u64 .ptr .align 1 _Z24update_temperature_fieldPdS_iiid_param_1,
	.param .u32 _Z24update_temperature_fieldPdS_iiid_param_2,
	.param .u32 _Z24update_temperature_fieldPdS_iiid_param_3,
	.param .u32 _Z24update_temperature_fieldPdS_iiid_param_4,
	.param .f64 _Z24update_temperature_fieldPdS_iiid_param_5
)
{
	.reg .pred 	%p<38>;
	.reg .b32 	%r<41>;
	.reg .b32 	%f<21>;
	.reg .b64 	%rd<17>;
	.reg .b64 	%fd<12>;
	// demoted variable
	.shared .align 4 .b8 _ZZ24update_temperature_fieldPdS_iiidE4tile[5324];
	ld.param.u64 	%rd3, [_Z24update_temperature_fieldPdS_iiid_param_0];
	ld.param.u64 	%rd4, [_Z24update_temperature_fieldPdS_iiid_param_1];
	ld.param.u32 	%r12, [_Z24update_temperature_fieldPdS_iiid_param_2];
	ld.param.u32 	%r10, [_Z24update_temperature_fieldPdS_iiid_param_3];
	ld.param.u32 	%r11, [_Z24update_temperature_fieldPdS_iiid_param_4];
	ld.param.f64 	%fd1, [_Z24update_temperature_fieldPdS_iiid_param_5];
	cvta.to.global.u64 	%rd1, %rd4;
	mov.u32 	%r13, %ctaid.x;
	shl.b32 	%r14, %r13, 3;
	mov.u32 	%r1, %tid.x;
	add.s32 	%r15, %r14, %r1;
	mov.u32 	%r16, %ctaid.y;
	shl.b32 	%r17, %r16, 3;
	mov.u32 	%r3, %tid.y;
	add.s32 	%r4, %r17, %r3;
	mov.u32 	%r18, %ctaid.z;
	shl.b32 	%r19, %r18, 3;
	mov.u32 	%r5, %tid.z;
	add.s32 	%r6, %r19, %r5;
	setp.lt.s32 	%p4, %r15, 1;
	add.s32 	%r20, %r12, -1;
	setp.ge.s32 	%p5, %r15, %r20;
	or.pred  	%p6, %p4, %p5;
	setp.eq.s32 	%p7, %r4, 0;
	mov.pred 	%p37, 0;
	or.pred  	%p8, %p7, %p6;
	@%p8 bra 	$L__BB0_2;
	add.s32 	%r21, %r10, -1;
	setp.lt.s32 	%p37, %r4, %r21;
$L__BB0_2:
	setp.eq.s32 	%p9, %r6, 0;
	not.pred 	%p10, %p37;
	or.pred  	%p11, %p10, %p9;
	add.s32 	%r23, %r11, -1;
	setp.ge.s32 	%p12, %r6, %r23;
	or.pred  	%p13, %p11, %p12;
	@%p13 bra 	$L__BB0_18;
	mad.lo.s32 	%r24, %r10, %r6, %r4;
	mad.lo.s32 	%r7, %r24, %r12, %r15;
	max.u32 	%r26, %r1, %r3;
	mul.wide.s32 	%rd5, %r7, 8;
	add.s64 	%rd2, %rd1, %rd5;
	mov.u32 	%r27, _ZZ24update_temperature_fieldPdS_iiidE4tile;
	mad.lo.s32 	%r28, %r5, 484, %r27;
	mad.lo.s32 	%r29, %r3, 44, %r28;
	shl.b32 	%r30, %r1, 2;
	add.s32 	%r31, %r29, %r30;
	add.s32 	%r8, %r31, 528;
	max.u32 	%r32, %r5, %r26;
	setp.gt.u32 	%p14, %r32, 6;
	@%p14 bra 	$L__BB0_5;
	ld.global.f64 	%fd2, [%rd2];
	cvt.rn.f32.f64 	%f1, %fd2;
	st.shared.f32 	[%r8+4], %f1;
$L__BB0_5:
	setp.gt.u32 	%p15, %r5, 6;
	setp.gt.u32 	%p16, %r3, 6;
	setp.gt.u32 	%p17, %r1, 7;
	or.pred  	%p18, %p17, %p16;
	or.pred  	%p19, %p15, %p18;
	@%p19 bra 	$L__BB0_7;
	ld.global.f64 	%fd3, [%rd2+-8];
	cvt.rn.f32.f64 	%f2, %fd3;
	st.shared.f32 	[%r8], %f2;
$L__BB0_7:
	setp.gt.u32 	%p20, %r5, 6;
	setp.gt.u32 	%p21, %r3, 6;
	setp.gt.u32 	%p22, %r1, 5;
	or.pred  	%p23, %p22, %p21;
	or.pred  	%p24, %p20, %p23;
	@%p24 bra 	$L__BB0_9;
	ld.global.f64 	%fd4, [%rd2+8];
	cvt.rn.f32.f64 	%f3, %fd4;
	st.shared.f32 	[%r8+8], %f3;
$L__BB0_9:
	max.u32 	%r35, %r1, %r5;
	setp.gt.u32 	%p25, %r35, 6;
	@%p25 bra 	$L__BB0_11;
	sub.s32 	%r36, %r7, %r12;
	mul.wide.s32 	%rd6, %r36, 8;
	add.s64 	%rd7, %rd1, %rd6;
	ld.global.f64 	%fd5, [%rd7];
	cvt.rn.f32.f64 	%f4, %fd5;
	st.shared.f32 	[%r8+-40], %f4;
$L__BB0_11:
	setp.gt.u32 	%p26, %r5, 6;
	setp.gt.u32 	%p27, %r1, 6;
	setp.gt.u32 	%p28, %r3, 5;
	or.pred  	%p29, %p28, %p27;
	or.pred  	%p30, %p26, %p29;
	@%p30 bra 	$L__BB0_13;
	mul.wide.s32 	%rd8, %r12, 8;
	add.s64 	%rd9, %rd2, %rd8;
	ld.global.f64 	%fd6, [%rd9];
	cvt.rn.f32.f64 	%f5, %fd6;
	st.shared.f32 	[%r8+48], %f5;
$L__BB0_13:
	setp.gt.u32 	%p31, %r26, 6;
	@%p31 bra 	$L__BB0_15;
	mul.lo.s32 	%r38, %r10, %r12;
	sub.s32 	%r39, %r7, %r38;
	mul.wide.s32 	%rd10, %r39, 8;
	add.s64 	%rd11, %rd1, %rd10;
	ld.global.f64 	%fd7, [%rd11];
	cvt.rn.f32.f64 	%f6, %fd7;
	st.shared.f32 	[%r8+-480], %f6;
$L__BB0_15:
	setp.gt.u32 	%p32, %r3, 6;
	setp.gt.u32 	%p33, %r1, 6;
	setp.gt.u32 	%p34, %r5, 5;
	or.pred  	%p35, %p34, %p33;
	or.pred  	%p36, %p32, %p35;
	@%p36 bra 	$L__BB0_17;
	mul.lo.s32 	%r40, %r10, %r12;
	mul.wide.s32 	%rd12, %r40, 8;
	add.s64 	%rd13, %rd2, %rd12;
	ld.global.f64 	%fd8, [%rd13];
	cvt.rn.f32.f64 	%f7, %fd8;
	st.shared.f32 	[%r8+488], %f7;
$L__BB0_17:
	bar.sync 	0;
	ld.shared.f32 	%f8, [%r8+4];
	cvt.f64.f32 	%fd9, %f8;
	ld.shared.f32 	%f9, [%r8];
	ld.shared.f32 	%f10, [%r8+8];
	add.f32 	%f11, %f9, %f10;
	ld.shared.f32 	%f12, [%r8+-40];
	add.f32 	%f13, %f11, %f12;
	ld.shared.f32 	%f14, [%r8+48];
	add.f32 	%f15, %f13, %f14;
	ld.shared.f32 	%f16, [%r8+-480];
	add.f32 	%f17, %f15, %f16;
	ld.shared.f32 	%f18, [%r8+488];
	add.f32 	%f19, %f17, %f18;
	fma.rn.f32 	%f20, %f8, 0fC0C00000, %f19;
	cvt.f64.f32 	%fd10, %f20;
	fma.rn.f64 	%fd11, %fd1, %fd10, %fd9;
	cvta.to.global.u64 	%rd14, %rd3;
	add.s64 	%rd16, %rd14, %rd5;
	st.global.f64 	[%rd16], %fd11;
$L__BB0_18:
	ret;

}


// ===== COMPILED SASS (sm_100) =====

	.target	sm_100

	.elftype	@"ET_EXEC"


//--------------------- .note.nv.tkinfo           --------------------------
	.section	.note.nv.tkinfo,"",@"SHT_NOTE"
	.sectionflags	@"SHF_NOTE_NV_TKINFO"
	.tkinfo
        /*0018*/ 	.word	0x00000002
        /*0030*/ 	.string	""
        /*0030*/ 	.string	"ptxas"
        /*0030*/ 	.string	"Cuda compilation tools, release 13.0, V13.0.88"
        /*0030*/ 	.string	"Build cuda_13.0.r13.0/compiler.36424714_0"
        /*0030*/ 	.string	"-arch sm_100 -m 64 "



//--------------------- .note.nv.cuinfo           --------------------------
	.section	.note.nv.cuinfo,"",@"SHT_NOTE"
	.sectionflags	@"SHF_NOTE_NV_CUINFO"
        /*0018*/ 	.short	0x0002
        /*001a*/ 	.short	0x0064
        /*001c*/ 	.short	0x0082
	.zero		2


//--------------------- .nv.info                  --------------------------
	.section	.nv.info,"",@"SHT_CUDA_INFO"
	.align	4


	//----- nvinfo : EIATTR_REGCOUNT
	.align		4
        /*0000*/ 	.byte	0x04, 0x2f
        /*0002*/ 	.short	(.L_1 - .L_0)
	.align		4
.L_0:
        /*0004*/ 	.word	index@(_Z24update_temperature_fieldPdS_iiid)
        /*0008*/ 	.word	0x00000018


	//----- nvinfo : EIATTR_FRAME_SIZE
	.align		4
.L_1:
        /*000c*/ 	.byte	0x04, 0x11
        /*000e*/ 	.short	(.L_3 - .L_2)
	.align		4
.L_2:
        /*0010*/ 	.word	index@(_Z24update_temperature_fieldPdS_iiid)
        /*0014*/ 	.word	0x00000000


	//----- nvinfo : EIATTR_MIN_STACK_SIZE
	.align		4
.L_3:
        /*0018*/ 	.byte	0x04, 0x12
        /*001a*/ 	.short	(.L_5 - .L_4)
	.align		4
.L_4:
        /*001c*/ 	.word	index@(_Z24update_temperature_fieldPdS_iiid)
        /*0020*/ 	.word	0x00000000
.L_5:


//--------------------- .nv.compat                --------------------------
	.section	.nv.compat,"",@"SHT_CUDA_COMPAT_INFO"
	.align	4
        /*0000*/ 	.byte	0x02, 0x09, 0x00, 0x00, 0x02, 0x02, 0x01, 0x00, 0x02, 0x05, 0x05, 0x00, 0x03, 0x07, 0x01, 0x01
        /*0010*/ 	.byte	0x02, 0x03, 0x00, 0x00, 0x02, 0x06, 0x01, 0x00, 0x04, 0x0b, 0x08, 0x00, 0x01, 0x00, 0x00, 0x00
        /*0020*/ 	.byte	0x00, 0x00, 0x00, 0x00


//--------------------- .nv.info._Z24update_temperature_fieldPdS_iiid --------------------------
	.section	.nv.info._Z24update_temperature_fieldPdS_iiid,"",@"SHT_CUDA_INFO"
	.sectionflags	@""
	.align	4


	//----- nvinfo : EIATTR_CUDA_API_VERSION
	.align		4
        /*0000*/ 	.byte	0x04, 0x37
        /*0002*/ 	.short	(.L_7 - .L_6)
.L_6:
        /*0004*/ 	.word	0x00000082


	//----- nvinfo : EIATTR_KPARAM_INFO
	.align		4
.L_7:
        /*0008*/ 	.byte	0x04, 0x17
        /*000a*/ 	.short	(.L_9 - .L_8)
.L_8:
        /*000c*/ 	.word	0x00000000
        /*0010*/ 	.short	0x0005
        /*0012*/ 	.short	0x0020
        /*0014*/ 	.byte	0x00, 0xf0, 0x21, 0x00


	//----- nvinfo : EIATTR_KPARAM_INFO
	.align		4
.L_9:
        /*0018*/ 	.byte	0x04, 0x17
        /*001a*/ 	.short	(.L_11 - .L_10)
.L_10:
        /*001c*/ 	.word	0x00000000
        /*0020*/ 	.short	0x0004
        /*0022*/ 	.short	0x0018
        /*0024*/ 	.byte	0x00, 0xf0, 0x11, 0x00


	//----- nvinfo : EIATTR_KPARAM_INFO
	.align		4
.L_11:
        /*0028*/ 	.byte	0x04, 0x17
        /*002a*/ 	.short	(.L_13 - .L_12)
.L_12:
        /*002c*/ 	.word	0x00000000
        /*0030*/ 	.short	0x0003
        /*0032*/ 	.short	0x0014
        /*0034*/ 	.byte	0x00, 0xf0, 0x11, 0x00


	//----- nvinfo : EIATTR_KPARAM_INFO
	.align		4
.L_13:
        /*0038*/ 	.byte	0x04, 0x17
        /*003a*/ 	.short	(.L_15 - .L_14)
.L_14:
        /*003c*/ 	.word	0x00000000
        /*0040*/ 	.short	0x0002
        /*0042*/ 	.short	0x0010
        /*0044*/ 	.byte	0x00, 0xf0, 0x11, 0x00


	//----- nvinfo : EIATTR_KPARAM_INFO
	.align		4
.L_15:
        /*0048*/ 	.byte	0x04, 0x17
        /*004a*/ 	.short	(.L_17 - .L_16)
.L_16:
        /*004c*/ 	.word	0x00000000
        /*0050*/ 	.short	0x0001
        /*0052*/ 	.short	0x0008
        /*0054*/ 	.byte	0x00, 0xf5, 0x21, 0x00


	//----- nvinfo : EIATTR_KPARAM_INFO
	.align		4
.L_17:
        /*0058*/ 	.byte	0x04, 0x17
        /*005a*/ 	.short	(.L_19 - .L_18)
.L_18:
        /*005c*/ 	.word	0x00000000
        /*0060*/ 	.short	0x0000
        /*0062*/ 	.short	0x0000
        /*0064*/ 	.byte	0x00, 0xf5, 0x21, 0x00


	//----- nvinfo : EIATTR_SPARSE_MMA_MASK
	.align		4
.L_19:
        /*0068*/ 	.byte	0x03, 0x50
        /*006a*/ 	.short	0x0000


	//----- nvinfo : EIATTR_MAXREG_COUNT
	.align		4
        /*006c*/ 	.byte	0x03, 0x1b
        /*006e*/ 	.short	0x00ff


	//----- nvinfo : EIATTR_NUM_BARRIERS
	.align		4
        /*0070*/ 	.byte	0x02, 0x4c
        /*0072*/ 	.byte	0x01
	.zero		1


	//----- nvinfo : EIATTR_MERCURY_ISA_VERSION
	.align		4
        /*0074*/ 	.byte	0x03, 0x5f
        /*0076*/ 	.short	0x0101


	//----- nvinfo : EIATTR_VRC_CTA_INIT_COUNT
	.align		4
        /*0078*/ 	.byte	0x02, 0x4a
	.zero		1
	.zero		1


	//----- nvinfo : EIATTR_EXIT_INSTR_OFFSETS
	.align		4
        /*007c*/ 	.byte	0x04, 0x1c
        /*007e*/ 	.short	(.L_21 - .L_20)


	//   ....[0]....
.L_20:
        /*0080*/ 	.word	0x00000160


	//   ....[1]....
        /*0084*/ 	.word	0x00000650


	//----- nvinfo : EIATTR_CBANK_PARAM_SIZE
	.align		4
.L_21:
        /*0088*/ 	.byte	0x03, 0x19
        /*008a*/ 	.short	0x0028


	//----- nvinfo : EIATTR_PARAM_CBANK
	.align		4
        /*008c*/ 	.byte	0x04, 0x0a
        /*008e*/ 	.short	(.L_23 - .L_22)
	.align		4
.L_22:
        /*0090*/ 	.word	index@(.nv.constant0._Z24update_temperature_fieldPdS_iiid)
        /*0094*/ 	.short	0x0380
        /*0096*/ 	.short	0x0028


	//----- nvinfo : EIATTR_SW_WAR
	.align		4
.L_23:
        /*0098*/ 	.byte	0x04, 0x36
        /*009a*/ 	.short	(.L_25 - .L_24)
.L_24:
        /*009c*/ 	.word	0x00000008
.L_25:


//--------------------- .nv.callgraph             --------------------------
	.section	.nv.callgraph,"",@"SHT_CUDA_CALLGRAPH"
	.align	4
	.sectionentsize	8
	.align		4
        /*0000*/ 	.word	0x00000000
	.align		4
        /*0004*/ 	.word	0xffffffff
	.align		4
        /*0008*/ 	.word	0x00000000
	.align		4
        /*000c*/ 	.word	0xfffffffe
	.align		4
        /*0010*/ 	.word	0x00000000
	.align		4
        /*0014*/ 	.word	0xfffffffd
	.align		4
        /*0018*/ 	.word	0x00000000
	.align		4
        /*001c*/ 	.word	0xfffffffc


//--------------------- .text._Z24update_temperature_fieldPdS_iiid --------------------------
	.section	.text._Z24update_temperature_fieldPdS_iiid,"ax",@progbits
	.align	128
        .global         _Z24update_temperature_fieldPdS_iiid
        .type           _Z24update_temperature_fieldPdS_iiid,@function
        .size           _Z24update_temperature_fieldPdS_iiid,(.L_x_1 - _Z24update_temperature_fieldPdS_iiid)
        .other          _Z24update_temperature_fieldPdS_iiid,@"STO_CUDA_ENTRY STV_DEFAULT"
_Z24update_temperature_fieldPdS_iiid:
.text._Z24update_temperature_fieldPdS_iiid:
[----:B------:R-:W-:Y:S01]  /*0000*/  LDC R1, c[0x0][0x37c] ;  /* 0x0000df00ff017b82 */ /* 0x000fe20000000800 */
[----:B------:R-:W0:Y:S07]  /*0010*/  S2R R0, SR_CTAID.X ;  /* 0x0000000000007919 */ /* 0x000e2e0000002500 */
[----:B------:R-:W1:Y:S01]  /*0020*/  LDC R17, c[0x0][0x390] ;  /* 0x0000e400ff117b82 */ /* 0x000e620000000800 */
[----:B------:R-:W2:Y:S01]  /*0030*/  LDCU UR4, c[0x0][0x398] ;  /* 0x00007300ff0477ac */ /* 0x000ea20008000800 */
[----:B------:R-:W0:Y:S01]  /*0040*/  S2R R9, SR_TID.X ;  /* 0x0000000000097919 */ /* 0x000e220000002100 */
[----:B------:R-:W3:Y:S01]  /*0050*/  S2R R5, SR_CTAID.Y ;  /* 0x0000000000057919 */ /* 0x000ee20000002600 */
[----:B------:R-:W3:Y:S01]  /*0060*/  S2R R16, SR_TID.Y ;  /* 0x0000000000107919 */ /* 0x000ee20000002200 */
[----:B------:R-:W4:Y:S01]  /*0070*/  S2R R8, SR_TID.Z ;  /* 0x0000000000087919 */ /* 0x000f220000002300 */
[----:B--2---:R-:W-:Y:S01]  /*0080*/  UIADD3 UR4, UPT, UPT, UR4, -0x1, URZ ;  /* 0xffffffff04047890 */ /* 0x004fe2000fffe0ff */
[----:B-1----:R-:W-:-:S02]  /*0090*/  VIADD R3, R17, 0xffffffff ;  /* 0xffffffff11037836 */ /* 0x002fc40000000000 */
[----:B0-----:R-:W-:-:S05]  /*00a0*/  IMAD R0, R0, 0x8, R9 ;  /* 0x0000000800007824 */ /* 0x001fca00078e0209 */
[C---:B------:R-:W-:Y:S02]  /*00b0*/  ISETP.GE.AND P0, PT, R0.reuse, R3, PT ;  /* 0x000000030000720c */ /* 0x040fe40003f06270 */
[----:B------:R-:W4:Y:S01]  /*00c0*/  S2R R3, SR_CTAID.Z ;  /* 0x0000000000037919 */ /* 0x000f220000002700 */
[----:B---3--:R-:W-:Y:S01]  /*00d0*/  IMAD R2, R5, 0x8, R16 ;  /* 0x0000000805027824 */ /* 0x008fe200078e0210 */
[----:B------:R-:W-:-:S04]  /*00e0*/  ISETP.LT.OR P0, PT, R0, 0x1, P0 ;  /* 0x000000010000780c */ /* 0x000fc80000701670 */
[----:B------:R-:W-:-:S13]  /*00f0*/  ISETP.EQ.OR P0, PT, R2, RZ, P0 ;  /* 0x000000ff0200720c */ /* 0x000fda0000702670 */
[----:B------:R-:W0:Y:S01]  /*0100*/  @!P0 LDC R5, c[0x0][0x394] ;  /* 0x0000e500ff058b82 */ /* 0x000e220000000800 */
[----:B----4-:R-:W-:Y:S01]  /*0110*/  LEA R3, R3, R8, 0x3 ;  /* 0x0000000803037211 */ /* 0x010fe200078e18ff */
[----:B0-----:R-:W-:-:S05]  /*0120*/  @!P0 VIADD R5, R5, 0xffffffff ;  /* 0xffffffff05058836 */ /* 0x001fca0000000000 */
[----:B------:R-:W-:-:S04]  /*0130*/  ISETP.LT.AND P0, PT, R2, R5, !P0 ;  /* 0x000000050200720c */ /* 0x000fc80004701270 */
[----:B------:R-:W-:-:S04]  /*0140*/  ISETP.EQ.OR P0, PT, R3, RZ, !P0 ;  /* 0x000000ff0300720c */ /* 0x000fc80004702670 */
[----:B------:R-:W-:-:S13]  /*0150*/  ISETP.GE.OR P0, PT, R3, UR4, P0 ;  /* 0x0000000403007c0c */ /* 0x000fda0008706670 */
[----:B------:R-:W-:Y:S05]  /*0160*/  @P0 EXIT ;  /* 0x000000000000094d */ /* 0x000fea0003800000 */
[----:B------:R-:W0:Y:S01]  /*0170*/  LDCU UR6, c[0x0][0x394] ;  /* 0x00007280ff0677ac */ /* 0x000e220008000800 */
[----:B------:R-:W1:Y:S01]  /*0180*/  LDC.64 R4, c[0x0][0x388] ;  /* 0x0000e200ff047b82 */ /* 0x000e620000000a00 */
[C---:B------:R-:W-:Y:S02]  /*0190*/  ISETP.GT.U32.AND P2, PT, R9.reuse, 0x6, PT ;  /* 0x000000060900780c */ /* 0x040fe40003f44070 */
[----:B------:R-:W-:Y:S01]  /*01a0*/  VIMNMX.U32 R7, PT, PT, R9, R16, !PT ;  /* 0x0000001009077248 */ /* 0x000fe20007fe0000 */
[----:B------:R-:W2:Y:S01]  /*01b0*/  LDCU.64 UR4, c[0x0][0x358] ;  /* 0x00006b00ff0477ac */ /* 0x000ea20008000a00 */
[----:B------:R-:W-:Y:S02]  /*01c0*/  ISETP.GT.U32.OR P1, PT, R16, 0x5, P2 ;  /* 0x000000051000780c */ /* 0x000fe40001724470 */
[----:B------:R-:W-:Y:S02]  /*01d0*/  ISETP.GT.U32.AND P6, PT, R7, 0x6, PT ;  /* 0x000000060700780c */ /* 0x000fe40003fc4070 */
[----:B------:R-:W-:-:S02]  /*01e0*/  ISETP.GT.U32.OR P2, PT, R8, 0x5, P2 ;  /* 0x000000050800780c */ /* 0x000fc40001744470 */
[C---:B------:R-:W-:Y:S02]  /*01f0*/  ISETP.GT.U32.AND P0, PT, R16.reuse, 0x6, PT ;  /* 0x000000061000780c */ /* 0x040fe40003f04070 */
[----:B------:R-:W-:Y:S02]  /*0200*/  ISETP.GT.U32.OR P2, PT, R16, 0x6, P2 ;  /* 0x000000061000780c */ /* 0x000fe40001744470 */
[----:B------:R-:W-:Y:S01]  /*0210*/  ISETP.GT.U32.OR P1, PT, R8, 0x6, P1 ;  /* 0x000000060800780c */ /* 0x000fe20000f24470 */
[----:B0-----:R-:W-:Y:S01]  /*0220*/  IMAD R2, R3, UR6, R2 ;  /* 0x0000000603027c24 */ /* 0x001fe2000f8e0202 */
[CC--:B------:R-:W-:Y:S02]  /*0230*/  VIMNMX.U32 R3, PT, PT, R9.reuse, R8.reuse, !PT ;  /* 0x0000000809037248 */ /* 0x0c0fe40007fe0000 */
[----:B------:R-:W-:Y:S01]  /*0240*/  ISETP.GT.U32.OR P3, PT, R9, 0x7, P0 ;  /* 0x000000070900780c */ /* 0x000fe20000764470 */
[----:B------:R-:W-:Y:S01]  /*0250*/  IMAD R0, R2, R17, R0 ;  /* 0x0000001102007224 */ /* 0x000fe200078e0200 */
[----:B------:R-:W-:Y:S01]  /*0260*/  ISETP.GT.U32.AND P5, PT, R3, 0x6, PT ;  /* 0x000000060300780c */ /* 0x000fe20003fa4070 */
[----:B------:R-:W-:Y:S01]  /*0270*/  @!P6 IMAD R15, RZ, RZ, -UR6 ;  /* 0x80000006ff0fee24 */ /* 0x000fe2000f8e02ff */
[----:B------:R-:W-:Y:S01]  /*0280*/  VIMNMX.U32 R7, PT, PT, R7, R8, !PT ;  /* 0x0000000807077248 */ /* 0x000fe20007fe0000 */
[----:B-1----:R-:W-:Y:S01]  /*0290*/  IMAD.WIDE R2, R0, 0x8, R4 ;  /* 0x0000000800027825 */ /* 0x002fe200078e0204 */
[----:B------:R-:W-:-:S02]  /*02a0*/  ISETP.GT.U32.OR P0, PT, R9, 0x5, P0 ;  /* 0x000000050900780c */ /* 0x000fc40000704470 */
[----:B------:R-:W-:Y:S01]  /*02b0*/  ISETP.GT.U32.AND P4, PT, R7, 0x6, PT ;  /* 0x000000060700780c */ /* 0x000fe20003f84070 */
[C---:B------:R-:W-:Y:S01]  /*02c0*/  @!P6 IMAD R15, R17.reuse, R15, R0 ;  /* 0x0000000f110fe224 */ /* 0x040fe200078e0200 */
[C---:B------:R-:W-:Y:S02]  /*02d0*/  ISETP.GT.U32.OR P3, PT, R8.reuse, 0x6, P3 ;  /* 0x000000060800780c */ /* 0x040fe40001f64470 */
[----:B------:R-:W-:Y:S01]  /*02e0*/  ISETP.GT.U32.OR P0, PT, R8, 0x6, P0 ;  /* 0x000000060800780c */ /* 0x000fe20000704470 */
[----:B------:R-:W-:Y:S01]  /*02f0*/  @!P2 IMAD R21, R17, UR6, RZ ;  /* 0x000000061115ac24 */ /* 0x000fe2000f8e02ff */
[----:B------:R-:W0:Y:S01]  /*0300*/  LDCU.64 UR6, c[0x0][0x3a0] ;  /* 0x00007400ff0677ac */ /* 0x000e220008000a00 */
[----:B------:R-:W-:Y:S02]  /*0310*/  @!P5 IMAD.IADD R7, R0, 0x1, -R17 ;  /* 0x000000010007d824 */ /* 0x000fe400078e0a11 */
[----:B------:R-:W-:-:S04]  /*0320*/  @!P6 IMAD.WIDE R14, R15, 0x8, R4 ;  /* 0x000000080f0ee825 */ /* 0x000fc800078e0204 */
[----:B------:R-:W-:Y:S02]  /*0330*/  @!P5 IMAD.WIDE R6, R7, 0x8, R4 ;  /* 0x000000080706d825 */ /* 0x000fe400078e0204 */
[----:B--2---:R-:W2:Y:S02]  /*0340*/  @!P4 LDG.E.64 R4, desc[UR4][R2.64] ;  /* 0x000000040204c981 */ /* 0x004ea4000c1e1b00 */
[--C-:B------:R-:W-:Y:S02]  /*0350*/  @!P1 IMAD.WIDE R18, R17, 0x8, R2.reuse ;  /* 0x0000000811129825 */ /* 0x100fe400078e0202 */
[----:B------:R-:W3:Y:S02]  /*0360*/  @!P5 LDG.E.64 R6, desc[UR4][R6.64] ;  /* 0x000000040606d981 */ /* 0x000ee4000c1e1b00 */
[----:B------:R-:W-:Y:S02]  /*0370*/  @!P2 IMAD.WIDE R20, R21, 0x8, R2 ;  /* 0x000000081514a825 */ /* 0x000fe400078e0202 */
[----:B------:R-:W4:Y:S04]  /*0380*/  @!P6 LDG.E.64 R14, desc[UR4][R14.64] ;  /* 0x000000040e0ee981 */ /* 0x000f28000c1e1b00 */
[----:B------:R-:W5:Y:S04]  /*0390*/  @!P3 LDG.E.64 R12, desc[UR4][R2.64+-0x8] ;  /* 0xfffff804020cb981 */ /* 0x000f68000c1e1b00 */
[----:B------:R1:W5:Y:S04]  /*03a0*/  @!P0 LDG.E.64 R10, desc[UR4][R2.64+0x8] ;  /* 0x00000804020a8981 */ /* 0x000368000c1e1b00 */
[----:B------:R-:W5:Y:S04]  /*03b0*/  @!P1 LDG.E.64 R18, desc[UR4][R18.64] ;  /* 0x0000000412129981 */ /* 0x000f68000c1e1b00 */
[----:B------:R-:W5:Y:S01]  /*03c0*/  @!P2 LDG.E.64 R20, desc[UR4][R20.64] ;  /* 0x000000041414a981 */ /* 0x000f62000c1e1b00 */
[----:B-1----:R-:W-:Y:S01]  /*03d0*/  MOV R2, 0x400 ;  /* 0x0000040000027802 */ /* 0x002fe20000000f00 */
[----:B------:R-:W1:Y:S03]  /*03e0*/  S2R R17, SR_CgaCtaId ;  /* 0x0000000000117919 */ /* 0x000e660000008800 */
[----:B-1----:R-:W-:-:S05]  /*03f0*/  LEA R3, R17, R2, 0x18 ;  /* 0x0000000211037211 */ /* 0x002fca00078ec0ff */
[----:B------:R-:W-:-:S04]  /*0400*/  IMAD R3, R8, 0x1e4, R3 ;  /* 0x000001e408037824 */ /* 0x000fc800078e0203 */
[----:B------:R-:W-:-:S05]  /*0410*/  IMAD R16, R16, 0x2c, R3 ;  /* 0x0000002c10107824 */ /* 0x000fca00078e0203 */
[----:B------:R-:W-:Y:S01]  /*0420*/  LEA R16, R9, R16, 0x2 ;  /* 0x0000001009107211 */ /* 0x000fe200078e10ff */
[----:B--2---:R-:W1:Y:S08]  /*0430*/  @!P4 F2F.F32.F64 R5, R4 ;  /* 0x000000040005c310 */ /* 0x004e700000301000 */
[----:B---3--:R-:W2:Y:S01]  /*0440*/  @!P5 F2F.F32.F64 R7, R6 ;  /* 0x000000060007d310 */ /* 0x008ea20000301000 */
[----:B-1----:R-:W-:Y:S07]  /*0450*/  @!P4 STS [R16+0x214], R5 ;  /* 0x000214051000c388 */ /* 0x002fee0000000800 */
[----:B----4-:R-:W1:Y:S01]  /*0460*/  @!P6 F2F.F32.F64 R15, R14 ;  /* 0x0000000e000fe310 */ /* 0x010e620000301000 */
[----:B--2---:R-:W-:Y:S07]  /*0470*/  @!P5 STS [R16+0x1e8], R7 ;  /* 0x0001e8071000d388 */ /* 0x004fee0000000800 */
[----:B-----5:R-:W2:Y:S01]  /*0480*/  @!P3 F2F.F32.F64 R13, R12 ;  /* 0x0000000c000db310 */ /* 0x020ea20000301000 */
[----:B-1----:R-:W-:Y:S07]  /*0490*/  @!P6 STS [R16+0x30], R15 ;  /* 0x0000300f1000e388 */ /* 0x002fee0000000800 */
[----:B------:R-:W1:Y:S01]  /*04a0*/  @!P0 F2F.F32.F64 R11, R10 ;  /* 0x0000000a000b8310 */ /* 0x000e620000301000 */
[----:B--2---:R-:W-:Y:S07]  /*04b0*/  @!P3 STS [R16+0x210], R13 ;  /* 0x0002100d1000b388 */ /* 0x004fee0000000800 */
[----:B------:R-:W2:Y:S01]  /*04c0*/  @!P1 F2F.F32.F64 R19, R18 ;  /* 0x0000001200139310 */ /* 0x000ea20000301000 */
[----:B-1----:R-:W-:Y:S07]  /*04d0*/  @!P0 STS [R16+0x218], R11 ;  /* 0x0002180b10008388 */ /* 0x002fee0000000800 */
[----:B------:R-:W1:Y:S01]  /*04e0*/  @!P2 F2F.F32.F64 R21, R20 ;  /* 0x000000140015a310 */ /* 0x000e620000301000 */
[----:B--2---:R-:W-:Y:S04]  /*04f0*/  @!P1 STS [R16+0x240], R19 ;  /* 0x0002401310009388 */ /* 0x004fe80000000800 */
[----:B-1----:R-:W-:Y:S01]  /*0500*/  @!P2 STS [R16+0x3f8], R21 ;  /* 0x0003f8151000a388 */ /* 0x002fe20000000800 */
[----:B------:R-:W-:Y:S06]  /*0510*/  BAR.SYNC.DEFER_BLOCKING 0x0 ;  /* 0x0000000000007b1d */ /* 0x000fec0000010000 */
[----:B------:R-:W-:Y:S04]  /*0520*/  LDS R2, [R16+0x210] ;  /* 0x0002100010027984 */ /* 0x000fe80000000800 */
[----:B------:R-:W1:Y:S04]  /*0530*/  LDS R3, [R16+0x218] ;  /* 0x0002180010037984 */ /* 0x000e680000000800 */
[----:B------:R-:W2:Y:S04]  /*0540*/  LDS R9, [R16+0x1e8] ;  /* 0x0001e80010097984 */ /* 0x000ea80000000800 */
[----:B------:R-:W3:Y:S04]  /*0550*/  LDS R5, [R16+0x240] ;  /* 0x0002400010057984 */ /* 0x000ee80000000800 */
[----:B------:R-:W4:Y:S04]  /*0560*/  LDS R7, [R16+0x30] ;  /* 0x0000300010077984 */ /* 0x000f280000000800 */
[----:B------:R-:W5:Y:S04]  /*0570*/  LDS R4, [R16+0x3f8] ;  /* 0x0003f80010047984 */ /* 0x000f680000000800 */
[----:B------:R-:W0:Y:S01]  /*0580*/  LDS R8, [R16+0x214] ;  /* 0x0002140010087984 */ /* 0x000e220000000800 */
[----:B-1----:R-:W-:-:S04]  /*0590*/  FADD R2, R2, R3 ;  /* 0x0000000302027221 */ /* 0x002fc80000000000 */
[----:B--2---:R-:W-:-:S04]  /*05a0*/  FADD R2, R2, R9 ;  /* 0x0000000902027221 */ /* 0x004fc80000000000 */
[----:B---3--:R-:W-:-:S04]  /*05b0*/  FADD R2, R2, R5 ;  /* 0x0000000502027221 */ /* 0x008fc80000000000 */
[----:B----4-:R-:W-:-:S04]  /*05c0*/  FADD R7, R2, R7 ;  /* 0x0000000702077221 */ /* 0x010fc80000000000 */
[----:B-----5:R-:W-:Y:S02]  /*05d0*/  FADD R5, R7, R4 ;  /* 0x0000000407057221 */ /* 0x020fe40000000000 */
[----:B------:R-:W1:Y:S02]  /*05e0*/  LDC.64 R6, c[0x0][0x380] ;  /* 0x0000e000ff067b82 */ /* 0x000e640000000a00 */
[----:B0-----:R-:W-:Y:S01]  /*05f0*/  FFMA R9, R8, -6, R5 ;  /* 0xc0c0000008097823 */ /* 0x001fe20000000005 */
[----:B------:R-:W-:Y:S08]  /*0600*/  F2F.F64.F32 R2, R8 ;  /* 0x0000000800027310 */ /* 0x000ff00000201800 */
[----:B------:R-:W0:Y:S02]  /*0610*/  F2F.F64.F32 R4, R9 ;  /* 0x0000000900047310 */ /* 0x000e240000201800 */
[----:B0-----:R-:W-:Y:S01]  /*0620*/  DFMA R2, R4, UR6, R2 ;  /* 0x0000000604027c2b */ /* 0x001fe20008000002 */
[----:B-1----:R-:W-:-:S06]  /*0630*/  IMAD.WIDE R4, R0, 0x8, R6 ;  /* 0x0000000800047825 */ /* 0x002fcc00078e0206 */
[----:B------:R-:W-:Y:S01]  /*0640*/  STG.E.64 desc[UR4][R4.64], R2 ;  /* 0x0000000204007986 */ /* 0x000fe2000c101b04 */
[----:B------:R-:W-:Y:S05]  /*0650*/  EXIT ;  /* 0x000000000000794d */ /* 0x000fea0003800000 */
.L_x_0:
[----:B------:R-:W-:-:S00]  /*0660*/  BRA `(.L_x_0) ;  /* 0xfffffffc00fc7947 */ /* 0x000fc0000383ffff */
[----:B------:R-:W-:-:S00]  /*0670*/  NOP ;  /* 0x0000000000007918 */ /* 0x000fc00000000000 */
        /* <DEDUP_REMOVED lines=8> */
.L_x_1:


//--------------------- .nv.shared._Z24update_temperature_fieldPdS_iiid --------------------------
	.section	.nv.shared._Z24update_temperature_fieldPdS_iiid,"aw",@nobits
	.sectionflags	@""
	.align	4
.nv.shared._Z24update_temperature_fieldPdS_iiid:
	.zero		6348


//--------------------- .nv.shared.reserved.0     --------------------------
	.section	.nv.shared.reserved.0,"aw",@nobits
	.weak		__nv_reservedSMEM_offset_0_alias
	.size		__nv_reservedSMEM_offset_0_alias, 0, 64
	.other		__nv_reservedSMEM_offset_0_alias,@"STO_CUDA_RESERVED_SHARED STV_DEFAULT"
__nv_reservedSMEM_offset_0_alias:
	.zero		0
	.zero		64


//--------------------- .nv.constant0._Z24update_temperature_fieldPdS_iiid --------------------------
	.section	.nv.constant0._Z24update_temperature_fieldPdS_iiid,"a",@progbits
	.sectionflags	@""
	.align	4
.nv.constant0._Z24update_temperature_fieldPdS_iiid:
	.zero		936


//--------------------- SYMBOLS --------------------------

	.type		.nv.reservedSmem.offset0,@object
	.size		.nv.reservedSmem.offset0,0x4
	.type		.nv.reservedSmem.cap,@object
	.size		.nv.reservedSmem.cap,0x4
